//
// Generated by NVIDIA NVVM Compiler
//
// Compiler Build ID: CL-36424714
// Cuda compilation tools, release 13.0, V13.0.88
// Based on NVVM 20.0.0
//

.version 9.0
.target sm_100
.address_size 64

	// .globl	_Z7kernel1PiS_S_S_S_S_S_S_
.extern .func  (.param .b32 func_retval0) vprintf
(
	.param .b64 vprintf_param_0,
	.param .b64 vprintf_param_1
)
;
.global .align 1 .b8 $str[17] = {124, 37, 105, 41, 32, 32, 37, 105, 32, 58, 32, 37, 105, 32, 124, 32};

.visible .entry _Z7kernel1PiS_S_S_S_S_S_S_(
	.param .u64 .ptr .align 1 _Z7kernel1PiS_S_S_S_S_S_S__param_0,
	.param .u64 .ptr .align 1 _Z7kernel1PiS_S_S_S_S_S_S__param_1,
	.param .u64 .ptr .align 1 _Z7kernel1PiS_S_S_S_S_S_S__param_2,
	.param .u64 .ptr .align 1 _Z7kernel1PiS_S_S_S_S_S_S__param_3,
	.param .u64 .ptr .align 1 _Z7kernel1PiS_S_S_S_S_S_S__param_4,
	.param .u64 .ptr .align 1 _Z7kernel1PiS_S_S_S_S_S_S__param_5,
	.param .u64 .ptr .align 1 _Z7kernel1PiS_S_S_S_S_S_S__param_6,
	.param .u64 .ptr .align 1 _Z7kernel1PiS_S_S_S_S_S_S__param_7
)
{
	.reg .pred 	%p<5>;
	.reg .b32 	%r<8>;
	.reg .b64 	%rd<17>;

	ld.param.u64 	%rd2, [_Z7kernel1PiS_S_S_S_S_S_S__param_3];
	ld.param.u64 	%rd3, [_Z7kernel1PiS_S_S_S_S_S_S__param_4];
	ld.param.u64 	%rd4, [_Z7kernel1PiS_S_S_S_S_S_S__param_6];
	ld.param.u64 	%rd5, [_Z7kernel1PiS_S_S_S_S_S_S__param_7];
	mov.u32 	%r1, %ctaid.x;
	mov.u32 	%r4, %tid.x;
	mov.u32 	%r5, %ntid.x;
	mad.lo.s32 	%r2, %r1, %r5, %r4;
	setp.gt.s32 	%p1, %r2, 298;
	@%p1 bra 	$L__BB0_3;
	cvta.to.global.u64 	%rd6, %rd3;
	cvta.to.global.u64 	%rd7, %rd4;
	mul.wide.s32 	%rd8, %r2, 4;
	add.s64 	%rd9, %rd6, %rd8;
	ld.global.u32 	%r3, [%rd9];
	mul.wide.u32 	%rd10, %r1, 4;
	add.s64 	%rd1, %rd7, %rd10;
	ld.global.u32 	%r6, [%rd1];
	setp.ge.s32 	%p2, %r3, %r6;
	setp.eq.s32 	%p3, %r3, 0;
	or.pred  	%p4, %p2, %p3;
	@%p4 bra 	$L__BB0_3;
	st.global.u32 	[%rd1], %r3;
	cvta.to.global.u64 	%rd11, %rd2;
	add.s64 	%rd13, %rd11, %rd8;
	ld.global.u32 	%r7, [%rd13];
	cvta.to.global.u64 	%rd14, %rd5;
	add.s64 	%rd16, %rd14, %rd10;
	st.global.u32 	[%rd16], %r7;
$L__BB0_3:
	ret;

}
	// .globl	_Z7kernel2PiS_S_
.visible .entry _Z7kernel2PiS_S_(
	.param .u64 .ptr .align 1 _Z7kernel2PiS_S__param_0,
	.param .u64 .ptr .align 1 _Z7kernel2PiS_S__param_1,
	.param .u64 .ptr .align 1 _Z7kernel2PiS_S__param_2
)
{
	.local .align 8 .b8 	__local_depot1[16];
	.reg .b64 	%SP;
	.reg .b64 	%SPL;
	.reg .pred 	%p<2>;
	.reg .b32 	%r<7>;
	.reg .b64 	%rd<14>;

	mov.u64 	%SPL, __local_depot1;
	cvta.local.u64 	%SP, %SPL;
	ld.param.u64 	%rd3, [_Z7kernel2PiS_S__param_0];
	ld.param.u64 	%rd1, [_Z7kernel2PiS_S__param_1];
	ld.param.u64 	%rd2, [_Z7kernel2PiS_S__param_2];
	cvta.to.global.u64 	%rd4, %rd3;
	ld.global.u32 	%r2, [%rd4];
	mov.u32 	%r1, %tid.x;
	setp.ge.s32 	%p1, %r1, %r2;
	@%p1 bra 	$L__BB1_2;
	add.u64 	%rd5, %SP, 0;
	add.u64 	%rd6, %SPL, 0;
	cvta.to.global.u64 	%rd7, %rd1;
	cvta.to.global.u64 	%rd8, %rd2;
	bar.sync 	0;
	mul.wide.u32 	%rd9, %r1, 4;
	add.s64 	%rd10, %rd7, %rd9;
	ld.global.u32 	%r3, [%rd10];
	add.s64 	%rd11, %rd8, %rd9;
	ld.global.u32 	%r4, [%rd11];
	st.local.v2.u32 	[%rd6], {%r1, %r3};
	st.local.u32 	[%rd6+8], %r4;
	mov.u64 	%rd12, $str;
	cvta.global.u64 	%rd13, %rd12;
	{ // callseq 0, 0
	.param .b64 param0;
	st.param.b64 	[param0], %rd13;
	.param .b64 param1;
	st.param.b64 	[param1], %rd5;
	.param .b32 retval0;
	call.uni (retval0), 
	vprintf, 
	(
	param0, 
	param1
	);
	ld.param.b32 	%r5, [retval0];
	} // callseq 0
$L__BB1_2:
	ret;

}


// ===== COMPILED SASS (sm_100) =====

	.target	sm_100

	.elftype	@"ET_EXEC"


//--------------------- .note.nv.tkinfo           --------------------------
	.section	.note.nv.tkinfo,"",@"SHT_NOTE"
	.sectionflags	@"SHF_NOTE_NV_TKINFO"
	.tkinfo
        /*0018*/ 	.word	0x00000002
        /*0030*/ 	.string	""
        /*0030*/ 	.string	"ptxas"
        /*0030*/ 	.string	"Cuda compilation tools, release 13.0, V13.0.88"
        /*0030*/ 	.string	"Build cuda_13.0.r13.0/compiler.36424714_0"
        /*0030*/ 	.string	"-arch sm_100 -m 64 "



//--------------------- .note.nv.cuinfo           --------------------------
	.section	.note.nv.cuinfo,"",@"SHT_NOTE"
	.sectionflags	@"SHF_NOTE_NV_CUINFO"
        /*0018*/ 	.short	0x0002
        /*001a*/ 	.short	0x0064
        /*001c*/ 	.short	0x0082
	.zero		2


//--------------------- .nv.info                  --------------------------
	.section	.nv.info,"",@"SHT_CUDA_INFO"
	.align	4


	//----- nvinfo : EIATTR_REGCOUNT
	.align		4
        /*0000*/ 	.byte	0x04, 0x2f
        /*0002*/ 	.short	(.L_2 - .L_1)
	.align		4
.L_1:
        /*0004*/ 	.word	index@(_Z7kernel1PiS_S_S_S_S_S_S_)
        /*0008*/ 	.word	0x0000000e


	//----- nvinfo : EIATTR_FRAME_SIZE
	.align		4
.L_2:
        /*000c*/ 	.byte	0x04, 0x11
        /*000e*/ 	.short	(.L_4 - .L_3)
	.align		4
.L_3:
        /*0010*/ 	.word	index@(_Z7kernel1PiS_S_S_S_S_S_S_)
        /*0014*/ 	.word	0x00000000


	//----- nvinfo : EIATTR_REGCOUNT
	.align		4
.L_4:
        /*0018*/ 	.byte	0x04, 0x2f
        /*001a*/ 	.short	(.L_6 - .L_5)
	.align		4
.L_5:
        /*001c*/ 	.word	index@(_Z7kernel2PiS_S_)
        /*0020*/ 	.word	0x00000018


	//----- nvinfo : EIATTR_FRAME_SIZE
	.align		4
.L_6:
        /*0024*/ 	.byte	0x04, 0x11
        /*0026*/ 	.short	(.L_8 - .L_7)
	.align		4
.L_7:
        /*0028*/ 	.word	index@(_Z7kernel2PiS_S_)
        /*002c*/ 	.word	0x00000010


	//----- nvinfo : EIATTR_MIN_STACK_SIZE
	.align		4
.L_8:
        /*0030*/ 	.byte	0x04, 0x12
        /*0032*/ 	.short	(.L_10 - .L_9)
	.align		4
.L_9:
        /*0034*/ 	.word	index@(_Z7kernel2PiS_S_)
        /*0038*/ 	.word	0x00000010


	//----- nvinfo : EIATTR_MIN_STACK_SIZE
	.align		4
.L_10:
        /*003c*/ 	.byte	0x04, 0x12
        /*003e*/ 	.short	(.L_12 - .L_11)
	.align		4
.L_11:
        /*0040*/ 	.word	index@(_Z7kernel1PiS_S_S_S_S_S_S_)
        /*0044*/ 	.word	0x00000000
.L_12:


//--------------------- .nv.compat                --------------------------
	.section	.nv.compat,"",@"SHT_CUDA_COMPAT_INFO"
	.align	4
        /*0000*/ 	.byte	0x02, 0x09, 0x00, 0x00, 0x02, 0x02, 0x01, 0x00, 0x02, 0x05, 0x05, 0x00, 0x03, 0x07, 0x01, 0x01
        /*0010*/ 	.byte	0x02, 0x03, 0x00, 0x00, 0x02, 0x06, 0x01, 0x00, 0x04, 0x0b, 0x08, 0x00, 0x09, 0x00, 0x00, 0x00
        /*0020*/ 	.byte	0x00, 0x00, 0x00, 0x00


//--------------------- .nv.info._Z7kernel2PiS_S_ --------------------------
	.section	.nv.info._Z7kernel2PiS_S_,"",@"SHT_CUDA_INFO"
	.sectionflags	@""
	.align	4


	//----- nvinfo : EIATTR_CUDA_API_VERSION
	.align		4
        /*0000*/ 	.byte	0x04, 0x37
        /*0002*/ 	.short	(.L_14 - .L_13)
.L_13:
        /*0004*/ 	.word	0x00000082


	//----- nvinfo : EIATTR_KPARAM_INFO
	.align		4
.L_14:
        /*0008*/ 	.byte	0x04, 0x17
        /*000a*/ 	.short	(.L_16 - .L_15)
.L_15:
        /*000c*/ 	.word	0x00000000
        /*0010*/ 	.short	0x0002
        /*0012*/ 	.short	0x0010
        /*0014*/ 	.byte	0x00, 0xf5, 0x21, 0x00


	//----- nvinfo : EIATTR_KPARAM_INFO
	.align		4
.L_16:
        /*0018*/ 	.byte	0x04, 0x17
        /*001a*/ 	.short	(.L_18 - .L_17)
.L_17:
        /*001c*/ 	.word	0x00000000
        /*0020*/ 	.short	0x0001
        /*0022*/ 	.short	0x0008
        /*0024*/ 	.byte	0x00, 0xf5, 0x21, 0x00


	//----- nvinfo : EIATTR_KPARAM_INFO
	.align		4
.L_18:
        /*0028*/ 	.byte	0x04, 0x17
        /*002a*/ 	.short	(.L_20 - .L_19)
.L_19:
        /*002c*/ 	.word	0x00000000
        /*0030*/ 	.short	0x0000
        /*0032*/ 	.short	0x0000
        /*0034*/ 	.byte	0x00, 0xf5, 0x21, 0x00


	//----- nvinfo : EIATTR_SPARSE_MMA_MASK
	.align		4
.L_20:
        /*0038*/ 	.byte	0x03, 0x50
        /*003a*/ 	.short	0x0000


	//----- nvinfo : EIATTR_MAXREG_COUNT
	.align		4
        /*003c*/ 	.byte	0x03, 0x1b
        /*003e*/ 	.short	0x00ff


	//----- nvinfo : EIATTR_NUM_BARRIERS
	.align		4
        /*0040*/ 	.byte	0x02, 0x4c
        /*0042*/ 	.byte	0x01
	.zero		1


	//----- nvinfo : EIATTR_EXTERNS
	.align		4
        /*0044*/ 	.byte	0x04, 0x0f
        /*0046*/ 	.short	(.L_22 - .L_21)


	//   ....[0]....
	.align		4
.L_21:
        /*0048*/ 	.word	index@(vprintf)


	//----- nvinfo : EIATTR_MERCURY_ISA_VERSION
	.align		4
.L_22:
        /*004c*/ 	.byte	0x03, 0x5f
        /*004e*/ 	.short	0x0101


	//----- nvinfo : EIATTR_VRC_CTA_INIT_COUNT
	.align		4
        /*0050*/ 	.byte	0x02, 0x4a
	.zero		1
	.zero		1


	//----- nvinfo : EIATTR_SYSCALL_OFFSETS
	.align		4
        /*0054*/ 	.byte	0x04, 0x46
        /*0056*/ 	.short	(.L_24 - .L_23)


	//   ....[0]....
.L_23:
        /*0058*/ 	.word	0x000001b0


	//----- nvinfo : EIATTR_EXIT_INSTR_OFFSETS
	.align		4
.L_24:
        /*005c*/ 	.byte	0x04, 0x1c
        /*005e*/ 	.short	(.L_26 - .L_25)


	//   ....[0]....
.L_25:
        /*0060*/ 	.word	0x000000b0


	//   ....[1]....
        /*0064*/ 	.word	0x000001c0


	//----- nvinfo : EIATTR_CRS_STACK_SIZE
	.align		4
.L_26:
        /*0068*/ 	.byte	0x04, 0x1e
        /*006a*/ 	.short	(.L_28 - .L_27)
.L_27:
        /*006c*/ 	.word	0x00000000


	//----- nvinfo : EIATTR_CBANK_PARAM_SIZE
	.align		4
.L_28:
        /*0070*/ 	.byte	0x03, 0x19
        /*0072*/ 	.short	0x0018


	//----- nvinfo : EIATTR_PARAM_CBANK
	.align		4
        /*0074*/ 	.byte	0x04, 0x0a
        /*0076*/ 	.short	(.L_30 - .L_29)
	.align		4
.L_29:
        /*0078*/ 	.word	index@(.nv.constant0._Z7kernel2PiS_S_)
        /*007c*/ 	.short	0x0380
        /*007e*/ 	.short	0x0018


	//----- nvinfo : EIATTR_SW_WAR
	.align		4
.L_30:
        /*0080*/ 	.byte	0x04, 0x36
        /*0082*/ 	.short	(.L_32 - .L_31)
.L_31:
        /*0084*/ 	.word	0x00000008
.L_32:


//--------------------- .nv.info._Z7kernel1PiS_S_S_S_S_S_S_ --------------------------
	.section	.nv.info._Z7kernel1PiS_S_S_S_S_S_S_,"",@"SHT_CUDA_INFO"
	.sectionflags	@""
	.align	4


	//----- nvinfo : EIATTR_CUDA_API_VERSION
	.align		4
        /*0000*/ 	.byte	0x04, 0x37
        /*0002*/ 	.short	(.L_34 - .L_33)
.L_33:
        /*0004*/ 	.word	0x00000082


	//----- nvinfo : EIATTR_KPARAM_INFO
	.align		4
.L_34:
        /*0008*/ 	.byte	0x04, 0x17
        /*000a*/ 	.short	(.L_36 - .L_35)
.L_35:
        /*000c*/ 	.word	0x00000000
        /*0010*/ 	.short	0x0007
        /*0012*/ 	.short	0x0038
        /*0014*/ 	.byte	0x00, 0xf5, 0x21, 0x00


	//----- nvinfo : EIATTR_KPARAM_INFO
	.align		4
.L_36:
        /*0018*/ 	.byte	0x04, 0x17
        /*001a*/ 	.short	(.L_38 - .L_37)
.L_37:
        /*001c*/ 	.word	0x00000000
        /*0020*/ 	.short	0x0006
        /*0022*/ 	.short	0x0030
        /*0024*/ 	.byte	0x00, 0xf5, 0x21, 0x00


	//----- nvinfo : EIATTR_KPARAM_INFO
	.align		4
.L_38:
        /*0028*/ 	.byte	0x04, 0x17
        /*002a*/ 	.short	(.L_40 - .L_39)
.L_39:
        /*002c*/ 	.word	0x00000000
        /*0030*/ 	.short	0x0005
        /*0032*/ 	.short	0x0028
        /*0034*/ 	.byte	0x00, 0xf5, 0x21, 0x00


	//----- nvinfo : EIATTR_KPARAM_INFO
	.align		4
.L_40:
        /*0038*/ 	.byte	0x04, 0x17
        /*003a*/ 	.short	(.L_42 - .L_41)
.L_41:
        /*003c*/ 	.word	0x00000000
        /*0040*/ 	.short	0x0004
        /*0042*/ 	.short	0x0020
        /*0044*/ 	.byte	0x00, 0xf5, 0x21, 0x00


	//----- nvinfo : EIATTR_KPARAM_INFO
	.align		4
.L_42:
        /*0048*/ 	.byte	0x04, 0x17
        /*004a*/ 	.short	(.L_44 - .L_43)
.L_43:
        /*004c*/ 	.word	0x00000000
        /*0050*/ 	.short	0x0003
        /*0052*/ 	.short	0x0018
        /*0054*/ 	.byte	0x00, 0xf5, 0x21, 0x00


	//----- nvinfo : EIATTR_KPARAM_INFO
	.align		4
.L_44:
        /*0058*/ 	.byte	0x04, 0x17
        /*005a*/ 	.short	(.L_46 - .L_45)
.L_45:
        /*005c*/ 	.word	0x00000000
        /*0060*/ 	.short	0x0002
        /*0062*/ 	.short	0x0010
        /*0064*/ 	.byte	0x00, 0xf5, 0x21, 0x00


	//----- nvinfo : EIATTR_KPARAM_INFO
	.align		4
.L_46:
        /*0068*/ 	.byte	0x04, 0x17
        /*006a*/ 	.short	(.L_48 - .L_47)
.L_47:
        /*006c*/ 	.word	0x00000000
        /*0070*/ 	.short	0x0001
        /*0072*/ 	.short	0x0008
        /*0074*/ 	.byte	0x00, 0xf5, 0x21, 0x00


	//----- nvinfo : EIATTR_KPARAM_INFO
	.align		4
.L_48:
        /*0078*/ 	.byte	0x04, 0x17
        /*007a*/ 	.short	(.L_50 - .L_49)
.L_49:
        /*007c*/ 	.word	0x00000000
        /*0080*/ 	.short	0x0000
        /*0082*/ 	.short	0x0000
        /*0084*/ 	.byte	0x00, 0xf5, 0x21, 0x00


	//----- nvinfo : EIATTR_SPARSE_MMA_MASK
	.align		4
.L_50:
        /*0088*/ 	.byte	0x03, 0x50
        /*008a*/ 	.short	0x0000


	//----- nvinfo : EIATTR_MAXREG_COUNT
	.align		4
        /*008c*/ 	.byte	0x03, 0x1b
        /*008e*/ 	.short	0x00ff


	//----- nvinfo : EIATTR_MERCURY_ISA_VERSION
	.align		4
        /*0090*/ 	.byte	0x03, 0x5f
        /*0092*/ 	.short	0x0101


	//----- nvinfo : EIATTR_VRC_CTA_INIT_COUNT
	.align		4
        /*0094*/ 	.byte	0x02, 0x4a
	.zero		1
	.zero		1


	//----- nvinfo : EIATTR_EXIT_INSTR_OFFSETS
	.align		4
        /*0098*/ 	.byte	0x04, 0x1c
        /*009a*/ 	.short	(.L_52 - .L_51)


	//   ....[0]....
.L_51:
        /*009c*/ 	.word	0x00000060


	//   ....[1]....
        /*00a0*/ 	.word	0x00000100


	//   ....[2]....
        /*00a4*/ 	.word	0x00000180


	//----- nvinfo : EIATTR_CBANK_PARAM_SIZE
	.align		4
.L_52:
        /*00a8*/ 	.byte	0x03, 0x19
        /*00aa*/ 	.short	0x0040


	//----- nvinfo : EIATTR_PARAM_CBANK
	.align		4
        /*00ac*/ 	.byte	0x04, 0x0a
        /*00ae*/ 	.short	(.L_54 - .L_53)
	.align		4
.L_53:
        /*00b0*/ 	.word	index@(.nv.constant0._Z7kernel1PiS_S_S_S_S_S_S_)
        /*00b4*/ 	.short	0x0380
        /*00b6*/ 	.short	0x0040


	//----- nvinfo : EIATTR_SW_WAR
	.align		4
.L_54:
        /*00b8*/ 	.byte	0x04, 0x36
        /*00ba*/ 	.short	(.L_56 - .L_55)
.L_55:
        /*00bc*/ 	.word	0x00000008
.L_56:


//--------------------- .nv.callgraph             --------------------------
	.section	.nv.callgraph,"",@"SHT_CUDA_CALLGRAPH"
	.align	4
	.sectionentsize	8
	.align		4
        /*0000*/ 	.word	0x00000000
	.align		4
        /*0004*/ 	.word	0xffffffff
	.align		4
        /*0008*/ 	.word	index@(_Z7kernel2PiS_S_)
	.align		4
        /*000c*/ 	.word	index@(vprintf)
	.align		4
        /*0010*/ 	.word	0x00000000
	.align		4
        /*0014*/ 	.word	0xfffffffe
	.align		4
        /*0018*/ 	.word	0x00000000
	.align		4
        /*001c*/ 	.word	0xfffffffd
	.align		4
        /*0020*/ 	.word	0x00000000
	.align		4
        /*0024*/ 	.word	0xfffffffc


//--------------------- .nv.constant4             --------------------------
	.section	.nv.constant4,"a",@progbits
	.align	8
	.align		8
.nv.constant4:
        /*0000*/ 	.dword	vprintf
	.align		8
        /*0008*/ 	.dword	$str


//--------------------- .text._Z7kernel2PiS_S_    --------------------------
	.section	.text._Z7kernel2PiS_S_,"ax",@progbits
	.align	128
        .global         _Z7kernel2PiS_S_
        .type           _Z7kernel2PiS_S_,@function
        .size           _Z7kernel2PiS_S_,(.L_x_3 - _Z7kernel2PiS_S_)
        .other          _Z7kernel2PiS_S_,@"STO_CUDA_ENTRY STV_DEFAULT"
_Z7kernel2PiS_S_:
.text._Z7kernel2PiS_S_:
[----:B------:R-:W0:Y:S08]  /*0000*/  LDC R1, c[0x0][0x37c] ;  /* 0x0000df00ff017b82 */ /* 0x000e300000000800 */
[----:B------:R-:W1:Y:S01]  /*0010*/  LDC.64 R2, c[0x0][0x380] ;  /* 0x0000e000ff027b82 */ /* 0x000e620000000a00 */
[----:B------:R-:W1:Y:S01]  /*0020*/  LDCU.64 UR4, c[0x0][0x358] ;  /* 0x00006b00ff0477ac */ /* 0x000e620008000a00 */
[----:B0-----:R-:W-:Y:S01]  /*0030*/  VIADD R1, R1, 0xfffffff0 ;  /* 0xfffffff001017836 */ /* 0x001fe20000000000 */
[----:B-1----:R-:W2:Y:S01]  /*0040*/  LDG.E R3, desc[UR4][R2.64] ;  /* 0x0000000402037981 */ /* 0x002ea2000c1e1900 */
[----:B------:R-:W0:Y:S01]  /*0050*/  LDCU UR6, c[0x0][0x2f8] ;  /* 0x00005f00ff0677ac */ /* 0x000e220008000800 */
[----:B------:R-:W2:Y:S01]  /*0060*/  S2R R12, SR_TID.X ;  /* 0x00000000000c7919 */ /* 0x000ea20000002100 */
[----:B------:R-:W1:Y:S01]  /*0070*/  LDCU UR7, c[0x0][0x2fc] ;  /* 0x00005f80ff0777ac */ /* 0x000e620008000800 */
[----:B0-----:R-:W-:-:S05]  /*0080*/  IADD3 R6, P1, PT, R1, UR6, RZ ;  /* 0x0000000601067c10 */ /* 0x001fca000ff3e0ff */
[----:B-1----:R-:W-:Y:S01]  /*0090*/  IMAD.X R7, RZ, RZ, UR7, P1 ;  /* 0x00000007ff077e24 */ /* 0x002fe200088e06ff */
[----:B--2---:R-:W-:-:S13]  /*00a0*/  ISETP.GE.AND P0, PT, R12, R3, PT ;  /* 0x000000030c00720c */ /* 0x004fda0003f06270 */
[----:B------:R-:W-:Y:S05]  /*00b0*/  @P0 EXIT ;  /* 0x000000000000094d */ /* 0x000fea0003800000 */
[----:B------:R-:W0:Y:S08]  /*00c0*/  LDC.64 R8, c[0x0][0x390] ;  /* 0x0000e400ff087b82 */ /* 0x000e300000000a00 */
[----:B------:R-:W1:Y:S01]  /*00d0*/  LDC.64 R2, c[0x0][0x388] ;  /* 0x0000e200ff027b82 */ /* 0x000e620000000a00 */
[----:B0-----:R-:W-:-:S07]  /*00e0*/  IMAD.WIDE.U32 R8, R12, 0x4, R8 ;  /* 0x000000040c087825 */ /* 0x001fce00078e0008 */
[----:B------:R-:W-:Y:S01]  /*00f0*/  BAR.SYNC.DEFER_BLOCKING 0x0 ;  /* 0x0000000000007b1d */ /* 0x000fe20000010000 */
[----:B-1----:R-:W-:-:S05]  /*0100*/  IMAD.WIDE.U32 R2, R12, 0x4, R2 ;  /* 0x000000040c027825 */ /* 0x002fca00078e0002 */
[----:B------:R-:W2:Y:S04]  /*0110*/  LDG.E R13, desc[UR4][R2.64] ;  /* 0x00000004020d7981 */ /* 0x000ea8000c1e1900 */
[----:B------:R-:W3:Y:S01]  /*0120*/  LDG.E R8, desc[UR4][R8.64] ;  /* 0x0000000408087981 */ /* 0x000ee2000c1e1900 */
[----:B------:R-:W-:Y:S01]  /*0130*/  MOV R0, 0x0 ;  /* 0x0000000000007802 */ /* 0x000fe20000000f00 */
[----:B------:R-:W0:Y:S03]  /*0140*/  LDCU.64 UR4, c[0x4][0x8] ;  /* 0x01000100ff0477ac */ /* 0x000e260008000a00 */
[----:B------:R1:W4:Y:S01]  /*0150*/  LDC.64 R10, c[0x4][R0] ;  /* 0x01000000000a7b82 */ /* 0x0003220000000a00 */
[----:B0-----:R-:W-:Y:S01]  /*0160*/  MOV R4, UR4 ;  /* 0x0000000400047c02 */ /* 0x001fe20008000f00 */
[----:B------:R-:W-:Y:S01]  /*0170*/  IMAD.U32 R5, RZ, RZ, UR5 ;  /* 0x00000005ff057e24 */ /* 0x000fe2000f8e00ff */
[----:B--2---:R1:W-:Y:S04]  /*0180*/  STL.64 [R1], R12 ;  /* 0x0000000c01007387 */ /* 0x0043e80000100a00 */
[----:B---34-:R1:W-:Y:S02]  /*0190*/  STL [R1+0x8], R8 ;  /* 0x0000080801007387 */ /* 0x0183e40000100800 */
[----:B------:R-:W-:-:S07]  /*01a0*/  LEPC R20, `(.L_x_0) ;  /* 0x000000001014794e */ /* 0x000fce0000000000 */
[----:B-1----:R-:W-:Y:S05]  /*01b0*/  CALL.ABS.NOINC R10 ;  /* 0x000000000a007343 */ /* 0x002fea0003c00000 */
.L_x_0:
[----:B------:R-:W-:Y:S05]  /*01c0*/  EXIT ;  /* 0x000000000000794d */ /* 0x000fea0003800000 */
.L_x_1:
[----:B------:R-:W-:-:S00]  /*01d0*/  BRA `(.L_x_1) ;  /* 0xfffffffc00fc7947 */ /* 0x000fc0000383ffff */
[----:B------:R-:W-:-:S00]  /*01e0*/  NOP ;  /* 0x0000000000007918 */ /* 0x000fc00000000000 */
        /* <DEDUP_REMOVED lines=9> */
.L_x_3:


//--------------------- .text._Z7kernel1PiS_S_S_S_S_S_S_ --------------------------
	.section	.text._Z7kernel1PiS_S_S_S_S_S_S_,"ax",@progbits
	.align	128
        .global         _Z7kernel1PiS_S_S_S_S_S_S_
        .type           _Z7kernel1PiS_S_S_S_S_S_S_,@function
        .size           _Z7kernel1PiS_S_S_S_S_S_S_,(.L_x_4 - _Z7kernel1PiS_S_S_S_S_S_S_)
        .other          _Z7kernel1PiS_S_S_S_S_S_S_,@"STO_CUDA_ENTRY STV_DEFAULT"
_Z7kernel1PiS_S_S_S_S_S_S_:
.text._Z7kernel1PiS_S_S_S_S_S_S_:
[----:B------:R-:W-:Y:S01]  /*0000*/  LDC R1, c[0x0][0x37c] ;  /* 0x0000df00ff017b82 */ /* 0x000fe20000000800 */
[----:B------:R-:W0:Y:S01]  /*0010*/  S2R R11, SR_CTAID.X ;  /* 0x00000000000b7919 */ /* 0x000e220000002500 */
[----:B------:R-:W0:Y:S01]  /*0020*/  LDCU UR4, c[0x0][0x360] ;  /* 0x00006c00ff0477ac */ /* 0x000e220008000800 */
[----:B------:R-:W0:Y:S02]  /*0030*/  S2R R0, SR_TID.X ;  /* 0x0000000000007919 */ /* 0x000e240000002100 */
[----:B0-----:R-:W-:-:S05]  /*0040*/  IMAD R7, R11, UR4, R0 ;  /* 0x000000040b077c24 */ /* 0x001fca000f8e0200 */
[----:B------:R-:W-:-:S13]  /*0050*/  ISETP.GT.AND P0, PT, R7, 0x12a, PT ;  /* 0x0000012a0700780c */ /* 0x000fda0003f04270 */
[----:B------:R-:W-:Y:S05]  /*0060*/  @P0 EXIT ;  /* 0x000000000000094d */ /* 0x000fea0003800000 */
[----:B------:R-:W0:Y:S01]  /*0070*/  LDC.64 R2, c[0x0][0x3a0] ;  /* 0x0000e800ff027b82 */ /* 0x000e220000000a00 */
[----:B------:R-:W1:Y:S07]  /*0080*/  LDCU.64 UR4, c[0x0][0x358] ;  /* 0x00006b00ff0477ac */ /* 0x000e6e0008000a00 */
[----:B------:R-:W2:Y:S01]  /*0090*/  LDC.64 R4, c[0x0][0x3b0] ;  /* 0x0000ec00ff047b82 */ /* 0x000ea20000000a00 */
[----:B0-----:R-:W-:-:S05]  /*00a0*/  IMAD.WIDE R2, R7, 0x4, R2 ;  /* 0x0000000407027825 */ /* 0x001fca00078e0202 */
[----:B-1----:R-:W3:Y:S01]  /*00b0*/  LDG.E R9, desc[UR4][R2.64] ;  /* 0x0000000402097981 */ /* 0x002ee2000c1e1900 */
[----:B--2---:R-:W-:-:S05]  /*00c0*/  IMAD.WIDE.U32 R4, R11, 0x4, R4 ;  /* 0x000000040b047825 */ /* 0x004fca00078e0004 */
[----:B------:R-:W2:Y:S01]  /*00d0*/  LDG.E R0, desc[UR4][R4.64] ;  /* 0x0000000404007981 */ /* 0x000ea2000c1e1900 */
[----:B---3--:R-:W-:-:S04]  /*00e0*/  ISETP.NE.AND P0, PT, R9, RZ, PT ;  /* 0x000000ff0900720c */ /* 0x008fc80003f05270 */
[----:B--2---:R-:W-:-:S13]  /*00f0*/  ISETP.GE.OR P0, PT, R9, R0, !P0 ;  /* 0x000000000900720c */ /* 0x004fda0004706670 */
[----:B------:R-:W-:Y:S05]  /*0100*/  @P0 EXIT ;  /* 0x000000000000094d */ /* 0x000fea0003800000 */
[----:B------:R-:W0:Y:S01]  /*0110*/  LDC.64 R2, c[0x0][0x398] ;  /* 0x0000e600ff027b82 */ /* 0x000e220000000a00 */
[----:B------:R-:W-:Y:S01]  /*0120*/  STG.E desc[UR4][R4.64], R9 ;  /* 0x0000000904007986 */ /* 0x000fe2000c101904 */
[----:B0-----:R-:W-:-:S06]  /*0130*/  IMAD.WIDE R2, R7, 0x4, R2 ;  /* 0x0000000407027825 */ /* 0x001fcc00078e0202 */
[----:B------:R-:W0:Y:S01]  /*0140*/  LDC.64 R6, c[0x0][0x3b8] ;  /* 0x0000ee00ff067b82 */ /* 0x000e220000000a00 */
[----:B------:R-:W2:Y:S01]  /*0150*/  LDG.E R3, desc[UR4][R2.64] ;  /* 0x0000000402037981 */ /* 0x000ea2000c1e1900 */
[----:B0-----:R-:W-:-:S05]  /*0160*/  IMAD.WIDE.U32 R6, R11, 0x4, R6 ;  /* 0x000000040b067825 */ /* 0x001fca00078e0006 */
[----:B--2---:R-:W-:Y:S01]  /*0170*/  STG.E desc[UR4][R6.64], R3 ;  /* 0x0000000306007986 */ /* 0x004fe2000c101904 */
[----:B------:R-:W-:Y:S05]  /*0180*/  EXIT ;  /* 0x000000000000794d */ /* 0x000fea0003800000 */
.L_x_2:
        /* <DEDUP_REMOVED lines=15> */
.L_x_4:


//--------------------- .nv.global.init           --------------------------
	.section	.nv.global.init,"aw",@progbits
.nv.global.init:
	.type		$str,@object
	.size		$str,(.L_0 - $str)
$str:
        /*0000*/ 	.byte	0x7c, 0x25, 0x69, 0x29, 0x20, 0x20, 0x25, 0x69, 0x20, 0x3a, 0x20, 0x25, 0x69, 0x20, 0x7c, 0x20
        /*0010*/ 	.byte	0x00
.L_0:


//--------------------- .nv.shared.reserved.0     --------------------------
	.section	.nv.shared.reserved.0,"aw",@nobits
	.weak		__nv_reservedSMEM_offset_0_alias
	.size		__nv_reservedSMEM_offset_0_alias, 0, 64
	.other		__nv_reservedSMEM_offset_0_alias,@"STO_CUDA_RESERVED_SHARED STV_DEFAULT"
__nv_reservedSMEM_offset_0_alias:
	.zero		0
	.zero		64


//--------------------- .nv.constant0._Z7kernel2PiS_S_ --------------------------
	.section	.nv.constant0._Z7kernel2PiS_S_,"a",@progbits
	.sectionflags	@""
	.align	4
.nv.constant0._Z7kernel2PiS_S_:
	.zero		920


//--------------------- .nv.constant0._Z7kernel1PiS_S_S_S_S_S_S_ --------------------------
	.section	.nv.constant0._Z7kernel1PiS_S_S_S_S_S_S_,"a",@progbits
	.sectionflags	@""
	.align	4
.nv.constant0._Z7kernel1PiS_S_S_S_S_S_S_:
	.zero		960


//--------------------- SYMBOLS --------------------------

	.type		.nv.reservedSmem.offset0,@object
	.size		.nv.reservedSmem.offset0,0x4
	.type		vprintf,@function
